	.headerflags	@"EF_CUDA_TEXMODE_UNIFIED EF_CUDA_64BIT_ADDRESS EF_CUDA_SM80 EF_CUDA_VIRTUAL_SM(EF_CUDA_SM80)"
	.elftype	@"ET_EXEC"


//--------------------- .nv.info                  --------------------------
	.section	.nv.info,"",@"SHT_CUDA_INFO"
	.align	4


	//----- nvinfo : EIATTR_REGCOUNT
	.align		4
        /*0000*/ 	.byte	0x04, 0x2f
        /*0002*/ 	.short	(.L_1 - .L_0)
	.align		4
.L_0:
        /*0004*/ 	.word	index@(triton__0d1d234)
        /*0008*/ 	.word	0x00000020


	//----- nvinfo : EIATTR_MAX_STACK_SIZE
	.align		4
.L_1:
        /*000c*/ 	.byte	0x04, 0x23
        /*000e*/ 	.short	(.L_3 - .L_2)
	.align		4
.L_2:
        /*0010*/ 	.word	index@(triton__0d1d234)
        /*0014*/ 	.word	0x00000000


	//----- nvinfo : EIATTR_MIN_STACK_SIZE
	.align		4
.L_3:
        /*0018*/ 	.byte	0x04, 0x12
        /*001a*/ 	.short	(.L_5 - .L_4)
	.align		4
.L_4:
        /*001c*/ 	.word	index@(triton__0d1d234)
        /*0020*/ 	.word	0x00000000


	//----- nvinfo : EIATTR_FRAME_SIZE
	.align		4
.L_5:
        /*0024*/ 	.byte	0x04, 0x11
        /*0026*/ 	.short	(.L_7 - .L_6)
	.align		4
.L_6:
        /*0028*/ 	.word	index@(triton__0d1d234)
        /*002c*/ 	.word	0x00000000
.L_7:


//--------------------- .nv.info.triton__0d1d234  --------------------------
	.section	.nv.info.triton__0d1d234,"",@"SHT_CUDA_INFO"
	.align	4


	//----- nvinfo : EIATTR_CUDA_API_VERSION
	.align		4
        /*0000*/ 	.byte	0x04, 0x37
        /*0002*/ 	.short	(.L_9 - .L_8)
.L_8:
        /*0004*/ 	.word	0x0000007b


	//----- nvinfo : EIATTR_SW2861232_WAR
	.align		4
.L_9:
        /*0008*/ 	.byte	0x01, 0x35
	.zero		2


	//----- nvinfo : EIATTR_PARAM_CBANK
	.align		4
        /*000c*/ 	.byte	0x04, 0x0a
        /*000e*/ 	.short	(.L_11 - .L_10)
	.align		4
.L_10:
        /*0010*/ 	.word	index@(.nv.constant0.triton__0d1d234)
        /*0014*/ 	.short	0x0160
        /*0016*/ 	.short	0x001c


	//----- nvinfo : EIATTR_CBANK_PARAM_SIZE
	.align		4
.L_11:
        /*0018*/ 	.byte	0x03, 0x19
        /*001a*/ 	.short	0x001c


	//----- nvinfo : EIATTR_KPARAM_INFO
	.align		4
        /*001c*/ 	.byte	0x04, 0x17
        /*001e*/ 	.short	(.L_13 - .L_12)
.L_12:
        /*0020*/ 	.word	0x00000000
        /*0024*/ 	.short	0x0004
        /*0026*/ 	.short	0x0018
        /*0028*/ 	.byte	0x00, 0xf0, 0x11, 0x00


	//----- nvinfo : EIATTR_KPARAM_INFO
	.align		4
.L_13:
        /*002c*/ 	.byte	0x04, 0x17
        /*002e*/ 	.short	(.L_15 - .L_14)
.L_14:
        /*0030*/ 	.word	0x00000000
        /*0034*/ 	.short	0x0003
        /*0036*/ 	.short	0x0014
        /*0038*/ 	.byte	0x00, 0xf0, 0x11, 0x00


	//----- nvinfo : EIATTR_KPARAM_INFO
	.align		4
.L_15:
        /*003c*/ 	.byte	0x04, 0x17
        /*003e*/ 	.short	(.L_17 - .L_16)
.L_16:
        /*0040*/ 	.word	0x00000000
        /*0044*/ 	.short	0x0002
        /*0046*/ 	.short	0x0010
        /*0048*/ 	.byte	0x00, 0xf0, 0x11, 0x00


	//----- nvinfo : EIATTR_KPARAM_INFO
	.align		4
.L_17:
        /*004c*/ 	.byte	0x04, 0x17
        /*004e*/ 	.short	(.L_19 - .L_18)
.L_18:
        /*0050*/ 	.word	0x00000000
        /*0054*/ 	.short	0x0001
        /*0056*/ 	.short	0x0008
        /*0058*/ 	.byte	0x00, 0xf0, 0x21, 0x00


	//----- nvinfo : EIATTR_KPARAM_INFO
	.align		4
.L_19:
        /*005c*/ 	.byte	0x04, 0x17
        /*005e*/ 	.short	(.L_21 - .L_20)
.L_20:
        /*0060*/ 	.word	0x00000000
        /*0064*/ 	.short	0x0000
        /*0066*/ 	.short	0x0000
        /*0068*/ 	.byte	0x00, 0xf0, 0x21, 0x00


	//----- nvinfo : EIATTR_MAXREG_COUNT
	.align		4
.L_21:
        /*006c*/ 	.byte	0x03, 0x1b
        /*006e*/ 	.short	0x00ff


	//----- nvinfo : EIATTR_COOP_GROUP_MASK_REGIDS
	.align		4
        /*0070*/ 	.byte	0x04, 0x29
        /*0072*/ 	.short	(.L_23 - .L_22)


	//   ....[0]....
.L_22:
        /*0074*/ 	.word	0xffffffff


	//   ....[1]....
        /*0078*/ 	.word	0xffffffff


	//   ....[2]....
        /*007c*/ 	.word	0xffffffff


	//   ....[3]....
        /*0080*/ 	.word	0xffffffff


	//   ....[4]....
        /*0084*/ 	.word	0xffffffff


	//   ....[5]....
        /*0088*/ 	.word	0xffffffff


	//   ....[6]....
        /*008c*/ 	.word	0xffffffff


	//   ....[7]....
        /*0090*/ 	.word	0xffffffff


	//----- nvinfo : EIATTR_COOP_GROUP_INSTR_OFFSETS
	.align		4
.L_23:
        /*0094*/ 	.byte	0x04, 0x28
        /*0096*/ 	.short	(.L_25 - .L_24)


	//   ....[0]....
.L_24:
        /*0098*/ 	.word	0x00000a00


	//   ....[1]....
        /*009c*/ 	.word	0x00000a90


	//   ....[2]....
        /*00a0*/ 	.word	0x00000ab0


	//   ....[3]....
        /*00a4*/ 	.word	0x00000ad0


	//   ....[4]....
        /*00a8*/ 	.word	0x00000af0


	//   ....[5]....
        /*00ac*/ 	.word	0x00000b60


	//   ....[6]....
        /*00b0*/ 	.word	0x00000b80


	//   ....[7]....
        /*00b4*/ 	.word	0x00000ba0


	//----- nvinfo : EIATTR_EXIT_INSTR_OFFSETS
	.align		4
.L_25:
        /*00b8*/ 	.byte	0x04, 0x1c
        /*00ba*/ 	.short	(.L_27 - .L_26)


	//   ....[0]....
.L_26:
        /*00bc*/ 	.word	0x00000c40


	//   ....[1]....
        /*00c0*/ 	.word	0x00000c90


	//----- nvinfo : EIATTR_MAX_THREADS
	.align		4
.L_27:
        /*00c4*/ 	.byte	0x04, 0x05
        /*00c6*/ 	.short	(.L_29 - .L_28)
.L_28:
        /*00c8*/ 	.word	0x00000100
        /*00cc*/ 	.word	0x00000001
        /*00d0*/ 	.word	0x00000001
.L_29:


//--------------------- .nv.rel.action            --------------------------
	.section	.nv.rel.action,"",@"SHT_CUDA_RELOCINFO"
	.align	8
	.sectionentsize	8
        /*0000*/ 	.byte	0x73, 0x00, 0x00, 0x00, 0x00, 0x00, 0x00, 0x00, 0x00, 0x00, 0x00, 0x11, 0x25, 0x00, 0x05, 0x36


//--------------------- .nv.constant0.triton__0d1d234 --------------------------
	.section	.nv.constant0.triton__0d1d234,"a",@progbits
	.align	4
.nv.constant0.triton__0d1d234:
	.zero		380


//--------------------- .text.triton__0d1d234     --------------------------
	.section	.text.triton__0d1d234,"ax",@progbits
	.sectionflags	@"SHF_BARRIERS=1"
	.sectioninfo	@"SHI_REGISTERS=32"
	.align	128
        .global         triton__0d1d234
        .type           triton__0d1d234,@function
        .size           triton__0d1d234,(.L_x_3 - triton__0d1d234)
        .other          triton__0d1d234,@"STO_CUDA_ENTRY STV_DEFAULT"
triton__0d1d234:
.text.triton__0d1d234:
[----:B------:R-:W-:-:S02]  /*0000*/  IMAD.MOV.U32 R1, RZ, RZ, c[0x0][0x28] ;  /* 0x00000a00ff017624 */ /* 0x000fc400078e00ff */
[----:B------:R-:W0:Y:S01]  /*0010*/  S2UR UR6, SR_CTAID.X ;  /* 0x00000000000679c3 */ /* 0x000e220000002500 */
[----:B------:R-:W1:Y:S01]  /*0020*/  S2R R0, SR_TID.X ;  /* 0x0000000000007919 */ /* 0x000e620000002100 */
[----:B------:R-:W-:Y:S01]  /*0030*/  IMAD.MOV.U32 R2, RZ, RZ, c[0x0][0x178] ;  /* 0x00005e00ff027624 */ /* 0x000fe200078e00ff */
[----:B------:R-:W-:Y:S01]  /*0040*/  ULDC.64 UR8, c[0x0][0x118] ;  /* 0x0000460000087ab9 */ /* 0x000fe20000000a00 */
[----:B------:R-:W-:-:S03]  /*0050*/  IMAD.MOV.U32 R6, RZ, RZ, RZ ;  /* 0x000000ffff067224 */ /* 0x000fc600078e00ff */
[----:B------:R-:W-:Y:S01]  /*0060*/  ISETP.GE.AND P0, PT, R2, 0x1, PT ;  /* 0x000000010200780c */ /* 0x000fe20003f06270 */
[----:B0-----:R-:W-:Y:S01]  /*0070*/  UISETP.GE.AND UP0, UPT, UR6, 0x2, UPT ;  /* 0x000000020600788c */ /* 0x001fe2000bf06270 */
[----:B-1----:R-:W-:-:S11]  /*0080*/  LOP3.LUT R18, R0, 0xff, RZ, 0xc0, !PT ;  /* 0x000000ff00127812 */ /* 0x002fd600078ec0ff */
[----:B------:R-:W-:Y:S05]  /*0090*/  @!P0 BRA `(.L_x_0) ;  /* 0x0000096000008947 */ /* 0x000fea0003800000 */
[----:B------:R-:W-:Y:S01]  /*00a0*/  UMOV UR4, 0x1 ;  /* 0x0000000100047882 */ /* 0x000fe20000000000 */
[----:B------:R-:W-:Y:S01]  /*00b0*/  CS2R R10, SRZ ;  /* 0x00000000000a7805 */ /* 0x000fe2000001ff00 */
[----:B------:R-:W-:Y:S01]  /*00c0*/  ULDC UR5, c[0x0][0x170] ;  /* 0x00005c0000057ab9 */ /* 0x000fe20000000800 */
[----:B------:R-:W-:Y:S01]  /*00d0*/  IMAD.MOV.U32 R14, RZ, RZ, RZ ;  /* 0x000000ffff0e7224 */ /* 0x000fe200078e00ff */
[----:B------:R-:W-:Y:S01]  /*00e0*/  UIADD3 UR4, UR4, UR5, URZ ;  /* 0x0000000504047290 */ /* 0x000fe2000fffe03f */
[----:B------:R-:W-:Y:S01]  /*00f0*/  CS2R R6, SRZ ;  /* 0x0000000000067805 */ /* 0x000fe2000001ff00 */
[----:B------:R-:W-:Y:S01]  /*0100*/  CS2R R8, SRZ ;  /* 0x0000000000087805 */ /* 0x000fe2000001ff00 */
[----:B------:R-:W-:Y:S01]  /*0110*/  IMAD.MOV.U32 R12, RZ, RZ, RZ ;  /* 0x000000ffff0c7224 */ /* 0x000fe200078e00ff */
[----:B------:R-:W-:-:S04]  /*0120*/  ULEA.HI UR4, UR4, UR4, URZ, 0x1 ;  /* 0x0000000404047291 */ /* 0x000fc8000f8f083f */
[----:B------:R-:W-:-:S04]  /*0130*/  USHF.R.S32.HI UR4, URZ, 0x1, UR4 ;  /* 0x000000013f047899 */ /* 0x000fc80008011404 */
[----:B------:R-:W-:-:S03]  /*0140*/  UIMAD UR5, UR4, UR6, URZ ;  /* 0x00000006040572a4 */ /* 0x000fc6000f8e023f */
[----:B------:R-:W-:-:S02]  /*0150*/  UMOV UR4, URZ ;  /* 0x0000003f00047c82 */ /* 0x000fc40008000000 */
.L_x_1:
[----:B------:R-:W-:Y:S01]  /*0160*/  IADD3 R15, R18, UR4, RZ ;  /* 0x00000004120f7c10 */ /* 0x000fe2000fffe0ff */
[----:B------:R-:W-:Y:S02]  /*0170*/  IMAD.U32 R2, RZ, RZ, UR6 ;  /* 0x00000006ff027e24 */ /* 0x000fe4000f8e00ff */
[----:B------:R-:W-:Y:S01]  /*0180*/  IMAD.MOV.U32 R16, RZ, RZ, 0x4 ;  /* 0x00000004ff107424 */ /* 0x000fe200078e00ff */
[C---:B------:R-:W-:Y:S01]  /*0190*/  IADD3 R17, R15.reuse, 0x100, RZ ;  /* 0x000001000f117810 */ /* 0x040fe20007ffe0ff */
[----:B------:R-:W-:Y:S01]  /*01a0*/  IMAD.MOV.U32 R22, RZ, RZ, RZ ;  /* 0x000000ffff167224 */ /* 0x000fe200078e00ff */
[----:B------:R-:W-:Y:S02]  /*01b0*/  IADD3 R19, R15, 0x200, RZ ;  /* 0x000002000f137810 */ /* 0x000fe40007ffe0ff */
[----:B------:R-:W-:Y:S02]  /*01c0*/  IADD3 R5, R17, UR5, RZ ;  /* 0x0000000511057c10 */ /* 0x000fe4000fffe0ff */
[----:B------:R-:W-:-:S02]  /*01d0*/  IADD3 R3, R19, UR5, RZ ;  /* 0x0000000513037c10 */ /* 0x000fc4000fffe0ff */
[C---:B------:R-:W-:Y:S01]  /*01e0*/  ISETP.GE.AND P6, PT, R5.reuse, c[0x0][0x170], PT ;  /* 0x00005c0005007a0c */ /* 0x040fe20003fc6270 */
[----:B------:R-:W-:Y:S01]  /*01f0*/  IMAD.WIDE R4, R5, R16, c[0x0][0x160] ;  /* 0x0000580005047625 */ /* 0x000fe200078e0210 */
[----:B------:R-:W-:Y:S02]  /*0200*/  ISETP.GE.AND P3, PT, R3, c[0x0][0x170], PT ;  /* 0x00005c0003007a0c */ /* 0x000fe40003f66270 */
[----:B------:R-:W-:Y:S02]  /*0210*/  ISETP.LT.AND P1, PT, R17, c[0x0][0x178], !P6 ;  /* 0x00005e0011007a0c */ /* 0x000fe40007721270 */
[----:B------:R-:W-:Y:S02]  /*0220*/  ISETP.LT.AND P2, PT, R19, c[0x0][0x178], !P3 ;  /* 0x00005e0013007a0c */ /* 0x000fe40005f41270 */
[----:B------:R-:W-:Y:S02]  /*0230*/  ISETP.LT.AND P1, PT, R2, 0x2, P1 ;  /* 0x000000020200780c */ /* 0x000fe40000f21270 */
[----:B------:R-:W-:-:S02]  /*0240*/  IADD3 R13, R15, 0x300, RZ ;  /* 0x000003000f0d7810 */ /* 0x000fc40007ffe0ff */
[----:B------:R-:W-:Y:S02]  /*0250*/  ISETP.LT.AND P2, PT, R2, 0x2, P2 ;  /* 0x000000020200780c */ /* 0x000fe40001741270 */
[----:B------:R-:W-:Y:S01]  /*0260*/  IADD3 R21, R13, UR5, RZ ;  /* 0x000000050d157c10 */ /* 0x000fe2000fffe0ff */
[----:B------:R-:W-:-:S03]  /*0270*/  IMAD.MOV.U32 R24, RZ, RZ, RZ ;  /* 0x000000ffff187224 */ /* 0x000fc600078e00ff */
[----:B------:R-:W-:Y:S01]  /*0280*/  ISETP.GE.AND P4, PT, R21, c[0x0][0x170], PT ;  /* 0x00005c0015007a0c */ /* 0x000fe20003f86270 */
[----:B------:R-:W-:Y:S02]  /*0290*/  IMAD.U32 R20, RZ, RZ, UR6 ;  /* 0x00000006ff147e24 */ /* 0x000fe4000f8e00ff */
[----:B------:R0:W2:Y:S01]  /*02a0*/  @P1 LDG.E.EF R22, [R4.64] ;  /* 0x0000000804161981 */ /* 0x0000a2000c0e1900 */
[----:B------:R-:W-:Y:S01]  /*02b0*/  IMAD.WIDE R2, R3, R16, c[0x0][0x160] ;  /* 0x0000580003027625 */ /* 0x000fe200078e0210 */
[----:B------:R-:W-:-:S04]  /*02c0*/  ISETP.LT.AND P0, PT, R13, c[0x0][0x178], !P4 ;  /* 0x00005e000d007a0c */ /* 0x000fc80006701270 */
[----:B------:R-:W-:Y:S01]  /*02d0*/  ISETP.LT.AND P0, PT, R20, 0x2, P0 ;  /* 0x000000021400780c */ /* 0x000fe20000701270 */
[----:B------:R1:W3:Y:S01]  /*02e0*/  @P2 LDG.E.EF R24, [R2.64] ;  /* 0x0000000802182981 */ /* 0x0002e2000c0e1900 */
[----:B------:R-:W-:Y:S01]  /*02f0*/  CS2R R26, SRZ ;  /* 0x00000000001a7805 */ /* 0x000fe2000001ff00 */
[----:B0-----:R-:W-:-:S10]  /*0300*/  IMAD.WIDE R4, R21, R16, c[0x0][0x160] ;  /* 0x0000580015047625 */ /* 0x001fd400078e0210 */
[----:B------:R0:W4:Y:S01]  /*0310*/  @P0 LDG.E.EF R27, [R4.64] ;  /* 0x00000008041b0981 */ /* 0x000122000c0e1900 */
[C---:B------:R-:W-:Y:S01]  /*0320*/  IADD3 R20, R15.reuse, 0x400, RZ ;  /* 0x000004000f147810 */ /* 0x040fe20007ffe0ff */
[----:B-1----:R-:W-:Y:S01]  /*0330*/  IMAD.U32 R2, RZ, RZ, UR6 ;  /* 0x00000006ff027e24 */ /* 0x002fe2000f8e00ff */
[----:B------:R-:W-:Y:S02]  /*0340*/  IADD3 R21, R15, 0x500, RZ ;  /* 0x000005000f157810 */ /* 0x000fe40007ffe0ff */
[----:B------:R-:W-:Y:S02]  /*0350*/  IADD3 R25, R20, UR5, RZ ;  /* 0x0000000514197c10 */ /* 0x000fe4000fffe0ff */
[----:B------:R-:W-:Y:S02]  /*0360*/  IADD3 R23, R21, UR5, RZ ;  /* 0x0000000515177c10 */ /* 0x000fe4000fffe0ff */
[----:B------:R-:W-:-:S03]  /*0370*/  ISETP.GE.AND P5, PT, R25, c[0x0][0x170], PT ;  /* 0x00005c0019007a0c */ /* 0x000fc60003fa6270 */
[C---:B0-----:R-:W-:Y:S01]  /*0380*/  IMAD.WIDE R4, R23.reuse, R16, c[0x0][0x160] ;  /* 0x0000580017047625 */ /* 0x041fe200078e0210 */
[----:B--2---:R-:W-:Y:S02]  /*0390*/  SEL R22, R22, RZ, P1 ;  /* 0x000000ff16167207 */ /* 0x004fe40000800000 */
[----:B------:R-:W-:Y:S02]  /*03a0*/  ISETP.LT.AND P1, PT, R20, c[0x0][0x178], !P5 ;  /* 0x00005e0014007a0c */ /* 0x000fe40006f21270 */
[----:B------:R-:W-:Y:S02]  /*03b0*/  FSEL R22, R22, RZ, !P6 ;  /* 0x000000ff16167208 */ /* 0x000fe40007000000 */
[----:B------:R-:W-:Y:S02]  /*03c0*/  ISETP.GE.AND P6, PT, R23, c[0x0][0x170], PT ;  /* 0x00005c0017007a0c */ /* 0x000fe40003fc6270 */
[----:B---3--:R-:W-:Y:S02]  /*03d0*/  SEL R24, R24, RZ, P2 ;  /* 0x000000ff18187207 */ /* 0x008fe40001000000 */
[----:B------:R-:W-:-:S02]  /*03e0*/  ISETP.LT.AND P2, PT, R21, c[0x0][0x178], !P6 ;  /* 0x00005e0015007a0c */ /* 0x000fc40007741270 */
[----:B------:R-:W-:Y:S02]  /*03f0*/  IADD3 R23, R15, 0x600, RZ ;  /* 0x000006000f177810 */ /* 0x000fe40007ffe0ff */
[C---:B------:R-:W-:Y:S02]  /*0400*/  ISETP.LT.AND P1, PT, R2.reuse, 0x2, P1 ;  /* 0x000000020200780c */ /* 0x040fe40000f21270 */
[----:B------:R-:W-:Y:S01]  /*0410*/  ISETP.LT.AND P2, PT, R2, 0x2, P2 ;  /* 0x000000020200780c */ /* 0x000fe20001741270 */
[----:B------:R-:W-:Y:S01]  /*0420*/  IMAD.WIDE R2, R25, R16, c[0x0][0x160] ;  /* 0x0000580019027625 */ /* 0x000fe200078e0210 */
[----:B------:R-:W-:Y:S02]  /*0430*/  IADD3 R29, R23, UR5, RZ ;  /* 0x00000005171d7c10 */ /* 0x000fe4000fffe0ff */
[----:B------:R-:W-:Y:S02]  /*0440*/  FSEL R24, R24, RZ, !P3 ;  /* 0x000000ff18187208 */ /* 0x000fe40005800000 */
[----:B------:R-:W-:Y:S01]  /*0450*/  ISETP.GE.AND P3, PT, R29, c[0x0][0x170], PT ;  /* 0x00005c001d007a0c */ /* 0x000fe20003f66270 */
[----:B------:R-:W-:Y:S01]  /*0460*/  IMAD.MOV.U32 R25, RZ, RZ, RZ ;  /* 0x000000ffff197224 */ /* 0x000fe200078e00ff */
[----:B----4-:R-:W-:Y:S01]  /*0470*/  SEL R28, R27, RZ, P0 ;  /* 0x000000ff1b1c7207 */ /* 0x010fe20000000000 */
[----:B------:R-:W-:Y:S01]  /*0480*/  IMAD.U32 R27, RZ, RZ, UR6 ;  /* 0x00000006ff1b7e24 */ /* 0x000fe2000f8e00ff */
[----:B------:R-:W-:Y:S01]  /*0490*/  ISETP.LT.AND P0, PT, R23, c[0x0][0x178], !P3 ;  /* 0x00005e0017007a0c */ /* 0x000fe20005f01270 */
[----:B------:R0:W2:Y:S03]  /*04a0*/  @P1 LDG.E.EF R26, [R2.64] ;  /* 0x00000008021a1981 */ /* 0x0000a6000c0e1900 */
[----:B------:R-:W-:Y:S01]  /*04b0*/  ISETP.LT.AND P0, PT, R27, 0x2, P0 ;  /* 0x000000021b00780c */ /* 0x000fe20000701270 */
[----:B------:R1:W3:Y:S01]  /*04c0*/  @P2 LDG.E.EF R25, [R4.64] ;  /* 0x0000000804192981 */ /* 0x0002e2000c0e1900 */
[----:B------:R-:W-:-:S02]  /*04d0*/  IMAD.MOV.U32 R27, RZ, RZ, RZ ;  /* 0x000000ffff1b7224 */ /* 0x000fc400078e00ff */
[----:B0-----:R-:W-:-:S09]  /*04e0*/  IMAD.WIDE R2, R29, R16, c[0x0][0x160] ;  /* 0x000058001d027625 */ /* 0x001fd200078e0210 */
[----:B------:R0:W4:Y:S01]  /*04f0*/  @P0 LDG.E.EF R27, [R2.64] ;  /* 0x00000008021b0981 */ /* 0x000122000c0e1900 */
[----:B------:R-:W-:Y:S02]  /*0500*/  IADD3 R29, R15, UR5, RZ ;  /* 0x000000050f1d7c10 */ /* 0x000fe4000fffe0ff */
[----:B-1----:R-:W-:Y:S02]  /*0510*/  FSEL R4, R28, RZ, !P4 ;  /* 0x000000ff1c047208 */ /* 0x002fe40006000000 */
[C---:B------:R-:W-:Y:S01]  /*0520*/  ISETP.GE.AND P4, PT, R29.reuse, c[0x0][0x170], PT ;  /* 0x00005c001d007a0c */ /* 0x040fe20003f86270 */
[----:B------:R-:W-:Y:S02]  /*0530*/  IMAD.U32 R28, RZ, RZ, UR6 ;  /* 0x00000006ff1c7e24 */ /* 0x000fe4000f8e00ff */
[----:B0-----:R-:W-:Y:S01]  /*0540*/  IMAD.WIDE R2, R29, R16, c[0x0][0x160] ;  /* 0x000058001d027625 */ /* 0x001fe200078e0210 */
[----:B--2---:R-:W-:-:S03]  /*0550*/  SEL R5, R26, RZ, P1 ;  /* 0x000000ff1a057207 */ /* 0x004fc60000800000 */
[----:B------:R-:W-:Y:S01]  /*0560*/  IMAD.U32 R26, RZ, RZ, UR6 ;  /* 0x00000006ff1a7e24 */ /* 0x000fe2000f8e00ff */
[----:B------:R-:W-:Y:S02]  /*0570*/  ISETP.LT.AND P1, PT, R15, c[0x0][0x178], !P4 ;  /* 0x00005e000f007a0c */ /* 0x000fe40006721270 */
[----:B---3--:R-:W-:Y:S02]  /*0580*/  SEL R25, R25, RZ, P2 ;  /* 0x000000ff19197207 */ /* 0x008fe40001000000 */
[C---:B------:R-:W-:Y:S02]  /*0590*/  ISETP.GE.AND P2, PT, R15.reuse, c[0x0][0x178], PT ;  /* 0x00005e000f007a0c */ /* 0x040fe40003f46270 */
[----:B------:R-:W-:Y:S02]  /*05a0*/  IADD3 R15, R15, 0x700, RZ ;  /* 0x000007000f0f7810 */ /* 0x000fe40007ffe0ff */
[----:B------:R-:W-:Y:S02]  /*05b0*/  FSEL R5, R5, RZ, !P5 ;  /* 0x000000ff05057208 */ /* 0x000fe40006800000 */
[----:B------:R-:W-:-:S02]  /*05c0*/  ISETP.GE.AND P5, PT, R17, c[0x0][0x178], PT ;  /* 0x00005e0011007a0c */ /* 0x000fc40003fa6270 */
[----:B------:R-:W-:Y:S02]  /*05d0*/  IADD3 R17, R15, UR5, RZ ;  /* 0x000000050f117c10 */ /* 0x000fe4000fffe0ff */
[----:B------:R-:W-:Y:S02]  /*05e0*/  FSEL R25, R25, RZ, !P6 ;  /* 0x000000ff19197208 */ /* 0x000fe40007000000 */
[----:B------:R-:W-:Y:S01]  /*05f0*/  ISETP.LT.AND P1, PT, R26, 0x2, P1 ;  /* 0x000000021a00780c */ /* 0x000fe20000f21270 */
[----:B------:R-:W-:Y:S01]  /*0600*/  IMAD.MOV.U32 R26, RZ, RZ, RZ ;  /* 0x000000ffff1a7224 */ /* 0x000fe200078e00ff */
[----:B------:R-:W-:Y:S02]  /*0610*/  ISETP.GE.AND P6, PT, R17, c[0x0][0x170], PT ;  /* 0x00005c0011007a0c */ /* 0x000fe40003fc6270 */
[----:B----4-:R-:W-:Y:S02]  /*0620*/  SEL R27, R27, RZ, P0 ;  /* 0x000000ff1b1b7207 */ /* 0x010fe40000000000 */
[----:B------:R-:W-:-:S04]  /*0630*/  ISETP.LT.AND P0, PT, R15, c[0x0][0x178], !P6 ;  /* 0x00005e000f007a0c */ /* 0x000fc80007701270 */
[----:B------:R-:W-:-:S03]  /*0640*/  ISETP.LT.AND P0, PT, R28, 0x2, P0 ;  /* 0x000000021c00780c */ /* 0x000fc60000701270 */
[----:B------:R0:W2:Y:S01]  /*0650*/  @P1 LDG.E.EF R26, [R2.64] ;  /* 0x00000008021a1981 */ /* 0x0000a2000c0e1900 */
[----:B------:R-:W-:-:S04]  /*0660*/  IMAD.WIDE R16, R17, R16, c[0x0][0x160] ;  /* 0x0000580011107625 */ /* 0x000fc800078e0210 */
[----:B0-----:R-:W-:-:S06]  /*0670*/  IMAD.MOV.U32 R3, RZ, RZ, RZ ;  /* 0x000000ffff037224 */ /* 0x001fcc00078e00ff */
[----:B------:R-:W3:Y:S01]  /*0680*/  @P0 LDG.E.EF R3, [R16.64] ;  /* 0x0000000810030981 */ /* 0x000ee2000c0e1900 */
[----:B------:R-:W-:Y:S01]  /*0690*/  UIADD3 UR4, UR4, 0x800, URZ ;  /* 0x0000080004047890 */ /* 0x000fe2000fffe03f */
[----:B------:R-:W-:Y:S01]  /*06a0*/  FSEL R22, R22, -RZ, !P5 ;  /* 0x800000ff16167208 */ /* 0x000fe20006800000 */
[----:B------:R-:W-:Y:S01]  /*06b0*/  ULDC UR7, c[0x0][0x178] ;  /* 0x00005e0000077ab9 */ /* 0x000fe20000000800 */
[----:B------:R-:W-:Y:S01]  /*06c0*/  PLOP3.LUT P5, PT, PT, PT, UP0, 0x40, 0x0 ;  /* 0x000000000000781c */ /* 0x000fe20003fae808 */
[----:B------:R-:W-:Y:S01]  /*06d0*/  UISETP.GE.AND UP1, UPT, UR4, UR7, UPT ;  /* 0x000000070400728c */ /* 0x000fe2000bf26270 */
[----:B------:R-:W-:Y:S02]  /*06e0*/  FSEL R27, R27, RZ, !P3 ;  /* 0x000000ff1b1b7208 */ /* 0x000fe40005800000 */
[----:B------:R-:W-:Y:S02]  /*06f0*/  PLOP3.LUT P3, PT, PT, PT, UP0, 0x40, 0x0 ;  /* 0x000000000000781c */ /* 0x000fe40003f6e808 */
[----:B--2---:R-:W-:-:S02]  /*0700*/  SEL R2, R26, RZ, P1 ;  /* 0x000000ff1a027207 */ /* 0x004fc40000800000 */
[----:B------:R-:W-:Y:S02]  /*0710*/  ISETP.GE.AND P1, PT, R19, c[0x0][0x178], PT ;  /* 0x00005e0013007a0c */ /* 0x000fe40003f26270 */
[----:B------:R-:W-:Y:S02]  /*0720*/  FSEL R2, R2, RZ, !P4 ;  /* 0x000000ff02027208 */ /* 0x000fe40006000000 */
[----:B------:R-:W-:Y:S02]  /*0730*/  ISETP.GE.AND P4, PT, R13, c[0x0][0x178], PT ;  /* 0x00005e000d007a0c */ /* 0x000fe40003f86270 */
[----:B------:R-:W-:Y:S02]  /*0740*/  FSEL R24, R24, -RZ, !P1 ;  /* 0x800000ff18187208 */ /* 0x000fe40004800000 */
[----:B------:R-:W-:Y:S02]  /*0750*/  FSEL R4, R4, -RZ, !P4 ;  /* 0x800000ff04047208 */ /* 0x000fe40006000000 */
[----:B------:R-:W-:-:S02]  /*0760*/  PLOP3.LUT P1, PT, PT, PT, UP0, 0x40, 0x0 ;  /* 0x000000000000781c */ /* 0x000fc40003f2e808 */
[----:B------:R-:W-:Y:S02]  /*0770*/  PLOP3.LUT P4, PT, PT, PT, UP0, 0x40, 0x0 ;  /* 0x000000000000781c */ /* 0x000fe40003f8e808 */
[----:B---3--:R-:W-:Y:S02]  /*0780*/  SEL R3, R3, RZ, P0 ;  /* 0x000000ff03037207 */ /* 0x008fe40000000000 */
[----:B------:R-:W-:Y:S02]  /*0790*/  ISETP.GE.AND P0, PT, R20, c[0x0][0x178], PT ;  /* 0x00005e0014007a0c */ /* 0x000fe40003f06270 */
[----:B------:R-:W-:Y:S02]  /*07a0*/  FSEL R17, R22, -RZ, P1 ;  /* 0x800000ff16117208 */ /* 0x000fe40000800000 */
[----:B------:R-:W-:Y:S02]  /*07b0*/  FSEL R5, R5, -RZ, !P0 ;  /* 0x800000ff05057208 */ /* 0x000fe40004000000 */
[----:B------:R-:W-:Y:S01]  /*07c0*/  FSEL R24, R24, -RZ, P5 ;  /* 0x800000ff18187208 */ /* 0x000fe20002800000 */
[----:B------:R-:W-:Y:S01]  /*07d0*/  FADD R14, R17, R14 ;  /* 0x0000000e110e7221 */ /* 0x000fe20000000000 */
[----:B------:R-:W-:-:S02]  /*07e0*/  FSEL R13, R4, -RZ, P4 ;  /* 0x800000ff040d7208 */ /* 0x000fc40002000000 */
[----:B------:R-:W-:Y:S01]  /*07f0*/  PLOP3.LUT P0, PT, PT, PT, UP1, 0x80, 0x0 ;  /* 0x000000000000781c */ /* 0x000fe20003f0f018 */
[----:B------:R-:W-:Y:S01]  /*0800*/  FADD R7, R24, R7 ;  /* 0x0000000718077221 */ /* 0x000fe20000000000 */
[----:B------:R-:W-:Y:S01]  /*0810*/  ISETP.GE.AND P1, PT, R21, c[0x0][0x178], PT ;  /* 0x00005e0015007a0c */ /* 0x000fe20003f26270 */
[----:B------:R-:W-:Y:S01]  /*0820*/  FADD R8, R13, R8 ;  /* 0x000000080d087221 */ /* 0x000fe20000000000 */
[----:B------:R-:W-:Y:S02]  /*0830*/  ISETP.GE.AND P5, PT, R23, c[0x0][0x178], PT ;  /* 0x00005e0017007a0c */ /* 0x000fe40003fa6270 */
[----:B------:R-:W-:Y:S02]  /*0840*/  ISETP.GE.AND P4, PT, R15, c[0x0][0x178], PT ;  /* 0x00005e000f007a0c */ /* 0x000fe40003f86270 */
[----:B------:R-:W-:Y:S02]  /*0850*/  FSEL R3, R3, RZ, !P6 ;  /* 0x000000ff03037208 */ /* 0x000fe40007000000 */
[----:B------:R-:W-:-:S02]  /*0860*/  FSEL R27, R27, -RZ, !P5 ;  /* 0x800000ff1b1b7208 */ /* 0x000fc40006800000 */
[----:B------:R-:W-:Y:S02]  /*0870*/  FSEL R25, R25, -RZ, !P1 ;  /* 0x800000ff19197208 */ /* 0x000fe40004800000 */
[----:B------:R-:W-:Y:S02]  /*0880*/  FSEL R3, R3, -RZ, !P4 ;  /* 0x800000ff03037208 */ /* 0x000fe40006000000 */
[----:B------:R-:W-:Y:S02]  /*0890*/  PLOP3.LUT P6, PT, PT, PT, UP0, 0x40, 0x0 ;  /* 0x000000000000781c */ /* 0x000fe40003fce808 */
[----:B------:R-:W-:Y:S02]  /*08a0*/  PLOP3.LUT P5, PT, PT, PT, UP0, 0x40, 0x0 ;  /* 0x000000000000781c */ /* 0x000fe40003fae808 */
[----:B------:R-:W-:Y:S02]  /*08b0*/  PLOP3.LUT P1, PT, PT, PT, UP0, 0x40, 0x0 ;  /* 0x000000000000781c */ /* 0x000fe40003f2e808 */
[----:B------:R-:W-:-:S02]  /*08c0*/  PLOP3.LUT P4, PT, PT, PT, UP0, 0x40, 0x0 ;  /* 0x000000000000781c */ /* 0x000fc40003f8e808 */
[----:B------:R-:W-:Y:S02]  /*08d0*/  FSEL R4, R2, -RZ, !P2 ;  /* 0x800000ff02047208 */ /* 0x000fe40005000000 */
[----:B------:R-:W-:Y:S02]  /*08e0*/  FSEL R5, R5, -RZ, P6 ;  /* 0x800000ff05057208 */ /* 0x000fe40003000000 */
[----:B------:R-:W-:Y:S02]  /*08f0*/  FSEL R2, R25, -RZ, P5 ;  /* 0x800000ff19027208 */ /* 0x000fe40002800000 */
[----:B------:R-:W-:Y:S01]  /*0900*/  FSEL R27, R27, -RZ, P1 ;  /* 0x800000ff1b1b7208 */ /* 0x000fe20000800000 */
[----:B------:R-:W-:Y:S01]  /*0910*/  FADD R12, R5, R12 ;  /* 0x0000000c050c7221 */ /* 0x000fe20000000000 */
[----:B------:R-:W-:Y:S01]  /*0920*/  FSEL R4, R4, -RZ, P3 ;  /* 0x800000ff04047208 */ /* 0x000fe20001800000 */
[----:B------:R-:W-:Y:S01]  /*0930*/  FADD R9, R2, R9 ;  /* 0x0000000902097221 */ /* 0x000fe20000000000 */
[----:B------:R-:W-:Y:S01]  /*0940*/  FSEL R3, R3, -RZ, P4 ;  /* 0x800000ff03037208 */ /* 0x000fe20002000000 */
[----:B------:R-:W-:-:S02]  /*0950*/  FADD R10, R27, R10 ;  /* 0x0000000a1b0a7221 */ /* 0x000fc40000000000 */
[----:B------:R-:W-:Y:S02]  /*0960*/  FADD R11, R4, R11 ;  /* 0x0000000b040b7221 */ /* 0x000fe40000000000 */
[----:B------:R-:W-:Y:S01]  /*0970*/  FADD R6, R3, R6 ;  /* 0x0000000603067221 */ /* 0x000fe20000000000 */
[----:B------:R-:W-:Y:S05]  /*0980*/  @!P0 BRA `(.L_x_1) ;  /* 0xfffff7d000008947 */ /* 0x000fea000383ffff */
[----:B------:R-:W-:-:S04]  /*0990*/  FADD R14, R11, R14 ;  /* 0x0000000e0b0e7221 */ /* 0x000fc80000000000 */
[----:B------:R-:W-:-:S04]  /*09a0*/  FADD R7, R7, R14 ;  /* 0x0000000e07077221 */ /* 0x000fc80000000000 */
[----:B------:R-:W-:-:S04]  /*09b0*/  FADD R7, R8, R7 ;  /* 0x0000000708077221 */ /* 0x000fc80000000000 */
[----:B------:R-:W-:-:S04]  /*09c0*/  FADD R12, R12, R7 ;  /* 0x000000070c0c7221 */ /* 0x000fc80000000000 */
[----:B------:R-:W-:-:S04]  /*09d0*/  FADD R9, R9, R12 ;  /* 0x0000000c09097221 */ /* 0x000fc80000000000 */
[----:B------:R-:W-:-:S04]  /*09e0*/  FADD R9, R10, R9 ;  /* 0x000000090a097221 */ /* 0x000fc80000000000 */
[----:B------:R-:W-:-:S05]  /*09f0*/  FADD R6, R6, R9 ;  /* 0x0000000906067221 */ /* 0x000fca0000000000 */
.L_x_0:
[----:B------:R-:W0:Y:S01]  /*0a00*/  SHFL.BFLY PT, R3, R6, 0x10, 0x1f ;  /* 0x0e001f0006037f89 */ /* 0x000e2200000e0000 */
[C---:B------:R-:W-:Y:S01]  /*0a10*/  LOP3.LUT P0, RZ, R0.reuse, 0x1f, RZ, 0xc0, !PT ;  /* 0x0000001f00ff7812 */ /* 0x040fe2000780c0ff */
[----:B------:R-:W-:Y:S01]  /*0a20*/  UMOV UR7, 0x4 ;  /* 0x0000000400077882 */ /* 0x000fe20000000000 */
[----:B------:R-:W-:Y:S01]  /*0a30*/  ISETP.GE.AND P1, PT, R0, 0x8, PT ;  /* 0x000000080000780c */ /* 0x000fe20003f26270 */
[----:B------:R-:W-:Y:S01]  /*0a40*/  ULDC.64 UR4, c[0x0][0x168] ;  /* 0x00005a0000047ab9 */ /* 0x000fe20000000a00 */
[----:B------:R-:W-:Y:S01]  /*0a50*/  SHF.R.U32.HI R8, RZ, 0x3, R0 ;  /* 0x00000003ff087819 */ /* 0x000fe20000011600 */
[----:B------:R-:W-:-:S03]  /*0a60*/  UIMAD.WIDE UR4, UR6, UR7, UR4 ;  /* 0x00000007060472a5 */ /* 0x000fc6000f8e0204 */
[----:B------:R-:W-:Y:S01]  /*0a70*/  LOP3.LUT R8, R8, 0x1c, RZ, 0xc0, !PT ;  /* 0x0000001c08087812 */ /* 0x000fe200078ec0ff */
[----:B0-----:R-:W-:-:S05]  /*0a80*/  FADD R3, R3, R6 ;  /* 0x0000000603037221 */ /* 0x001fca0000000000 */
[----:B------:R-:W0:Y:S02]  /*0a90*/  SHFL.BFLY PT, R2, R3, 0x8, 0x1f ;  /* 0x0d001f0003027f89 */ /* 0x000e2400000e0000 */
[----:B0-----:R-:W-:-:S05]  /*0aa0*/  FADD R2, R3, R2 ;  /* 0x0000000203027221 */ /* 0x001fca0000000000 */
[----:B------:R-:W0:Y:S02]  /*0ab0*/  SHFL.BFLY PT, R5, R2, 0x4, 0x1f ;  /* 0x0c801f0002057f89 */ /* 0x000e2400000e0000 */
[----:B0-----:R-:W-:-:S05]  /*0ac0*/  FADD R5, R2, R5 ;  /* 0x0000000502057221 */ /* 0x001fca0000000000 */
[----:B------:R-:W0:Y:S02]  /*0ad0*/  SHFL.BFLY PT, R4, R5, 0x2, 0x1f ;  /* 0x0c401f0005047f89 */ /* 0x000e2400000e0000 */
[----:B0-----:R-:W-:-:S05]  /*0ae0*/  FADD R4, R5, R4 ;  /* 0x0000000405047221 */ /* 0x001fca0000000000 */
[----:B------:R-:W0:Y:S02]  /*0af0*/  SHFL.BFLY PT, R7, R4, 0x1, 0x1f ;  /* 0x0c201f0004077f89 */ /* 0x000e2400000e0000 */
[----:B0-----:R-:W-:-:S05]  /*0b00*/  FADD R7, R4, R7 ;  /* 0x0000000704077221 */ /* 0x001fca0000000000 */
[----:B------:R-:W-:Y:S04]  /*0b10*/  @!P0 STS [R8], R7 ;  /* 0x0000000708008388 */ /* 0x000fe80000000800 */
[----:B------:R-:W-:Y:S06]  /*0b20*/  BAR.SYNC 0x0 ;  /* 0x0000000000007b1d */ /* 0x000fec0000000000 */
[----:B------:R-:W0:Y:S01]  /*0b30*/  @!P1 LDS R6, [R0.X4] ;  /* 0x0000000000069984 */ /* 0x000e220000004800 */
[----:B------:R-:W-:-:S04]  /*0b40*/  LOP3.LUT P0, RZ, R0, 0x7, RZ, 0xc0, !PT ;  /* 0x0000000700ff7812 */ /* 0x000fc8000780c0ff */
[----:B------:R-:W-:Y:S01]  /*0b50*/  ISETP.LT.AND P0, PT, R0, 0x8, !P0 ;  /* 0x000000080000780c */ /* 0x000fe20004701270 */
[----:B0-----:R-:W0:Y:S02]  /*0b60*/  SHFL.BFLY PT, R3, R6, 0x4, 0x1f ;  /* 0x0c801f0006037f89 */ /* 0x001e2400000e0000 */
[----:B0-----:R-:W-:-:S05]  /*0b70*/  FADD R3, R6, R3 ;  /* 0x0000000306037221 */ /* 0x001fca0000000000 */
[----:B------:R-:W0:Y:S02]  /*0b80*/  SHFL.BFLY PT, R2, R3, 0x2, 0x1f ;  /* 0x0c401f0003027f89 */ /* 0x000e2400000e0000 */
[----:B0-----:R-:W-:-:S05]  /*0b90*/  FADD R2, R3, R2 ;  /* 0x0000000203027221 */ /* 0x001fca0000000000 */
[----:B------:R-:W0:Y:S02]  /*0ba0*/  SHFL.BFLY PT, R5, R2, 0x1, 0x1f ;  /* 0x0c201f0002057f89 */ /* 0x000e2400000e0000 */
[----:B0-----:R-:W-:-:S05]  /*0bb0*/  FADD R5, R2, R5 ;  /* 0x0000000502057221 */ /* 0x001fca0000000000 */
[----:B------:R-:W-:Y:S04]  /*0bc0*/  @P0 STS [R0.X4], R5 ;  /* 0x0000000500000388 */ /* 0x000fe80000004800 */
[----:B------:R-:W-:Y:S06]  /*0bd0*/  BAR.SYNC 0x0 ;  /* 0x0000000000007b1d */ /* 0x000fec0000000000 */
[----:B------:R-:W0:Y:S04]  /*0be0*/  LDS R4, [RZ] ;  /* 0x00000000ff047984 */ /* 0x000e280000000800 */
[----:B------:R-:W-:Y:S06]  /*0bf0*/  BAR.SYNC 0x0 ;  /* 0x0000000000007b1d */ /* 0x000fec0000000000 */
[----:B------:R-:W-:-:S04]  /*0c00*/  PLOP3.LUT P0, PT, PT, PT, UP0, 0x40, 0x0 ;  /* 0x000000000000781c */ /* 0x000fc80003f0e808 */
[----:B------:R-:W-:Y:S01]  /*0c10*/  ISETP.EQ.AND P0, PT, R18, RZ, P0 ;  /* 0x000000ff1200720c */ /* 0x000fe20000702270 */
[----:B0-----:R-:W-:Y:S04]  /*0c20*/  STS [RZ], R4 ;  /* 0x00000004ff007388 */ /* 0x001fe80000000800 */
[----:B------:R-:W-:Y:S08]  /*0c30*/  BAR.SYNC 0x0 ;  /* 0x0000000000007b1d */ /* 0x000ff00000000000 */
[----:B------:R-:W-:Y:S05]  /*0c40*/  @!P0 EXIT ;  /* 0x000000000000894d */ /* 0x000fea0003800000 */
[----:B------:R-:W0:Y:S01]  /*0c50*/  LDS R5, [RZ] ;  /* 0x00000000ff057984 */ /* 0x000e220000000800 */
[----:B------:R-:W-:-:S02]  /*0c60*/  IMAD.U32 R2, RZ, RZ, UR4 ;  /* 0x00000004ff027e24 */ /* 0x000fc4000f8e00ff */
[----:B------:R-:W-:-:S05]  /*0c70*/  IMAD.U32 R3, RZ, RZ, UR5 ;  /* 0x00000005ff037e24 */ /* 0x000fca000f8e00ff */
[----:B0-----:R-:W-:Y:S01]  /*0c80*/  STG.E [R2.64], R5 ;  /* 0x0000000502007986 */ /* 0x001fe2000c101908 */
[----:B------:R-:W-:Y:S05]  /*0c90*/  EXIT ;  /* 0x000000000000794d */ /* 0x000fea0003800000 */
.L_x_2:
[----:B------:R-:W-:-:S00]  /*0ca0*/  BRA `(.L_x_2) ;  /* 0xfffffff000007947 */ /* 0x000fc0000383ffff */
[----:B------:R-:W-:-:S00]  /*0cb0*/  NOP ;  /* 0x0000000000007918 */ /* 0x000fc00000000000 */
        /* <DEDUP_REMOVED lines=12> */
.L_x_3:


//--------------------- .nv.shared.triton__0d1d234 --------------------------
	.section	.nv.shared.triton__0d1d234,"aw",@nobits
	.align	16
